//
// Generated by NVIDIA NVVM Compiler
//
// Compiler Build ID: CL-36424714
// Cuda compilation tools, release 13.0, V13.0.88
// Based on NVVM 20.0.0
//

.version 9.0
.target sm_100
.address_size 64

	// .globl	_Z11compute_gpuPiS_i

.visible .entry _Z11compute_gpuPiS_i(
	.param .u64 .ptr .align 1 _Z11compute_gpuPiS_i_param_0,
	.param .u64 .ptr .align 1 _Z11compute_gpuPiS_i_param_1,
	.param .u32 _Z11compute_gpuPiS_i_param_2
)
{
	.reg .pred 	%p<82>;
	.reg .b32 	%r<127>;
	.reg .b64 	%rd<48>;

	ld.param.u64 	%rd5, [_Z11compute_gpuPiS_i_param_0];
	ld.param.u64 	%rd4, [_Z11compute_gpuPiS_i_param_1];
	ld.param.u32 	%r61, [_Z11compute_gpuPiS_i_param_2];
	cvta.to.global.u64 	%rd1, %rd5;
	mov.u32 	%r62, %ntid.x;
	mov.u32 	%r63, %ctaid.x;
	mov.u32 	%r64, %tid.x;
	mad.lo.s32 	%r1, %r62, %r63, %r64;
	setp.ge.s32 	%p1, %r1, %r61;
	@%p1 bra 	$L__BB0_42;
	cvta.to.global.u64 	%rd6, %rd4;
	mul.wide.s32 	%rd7, %r1, 4;
	add.s64 	%rd2, %rd1, %rd7;
	add.s64 	%rd3, %rd6, %rd7;
	add.s32 	%r2, %r1, -10;
	setp.lt.s32 	%p2, %r1, 10;
	setp.ge.s32 	%p3, %r2, %r61;
	mov.b32 	%r108, 1;
	or.pred  	%p4, %p2, %p3;
	@%p4 bra 	$L__BB0_3;
	ld.global.u32 	%r66, [%rd2];
	mul.wide.u32 	%rd8, %r2, 4;
	add.s64 	%rd9, %rd1, %rd8;
	ld.global.u32 	%r67, [%rd9];
	setp.gt.s32 	%p5, %r66, %r67;
	selp.u32 	%r108, 1, 0, %p5;
$L__BB0_3:
	st.global.u32 	[%rd3], %r108;
	add.s32 	%r5, %r1, -9;
	setp.lt.s32 	%p6, %r1, 9;
	setp.ge.s32 	%p7, %r5, %r61;
	or.pred  	%p8, %p6, %p7;
	@%p8 bra 	$L__BB0_5;
	ld.global.u32 	%r68, [%rd2];
	mul.wide.u32 	%rd10, %r5, 4;
	add.s64 	%rd11, %rd1, %rd10;
	ld.global.u32 	%r69, [%rd11];
	setp.gt.s32 	%p9, %r68, %r69;
	selp.b32 	%r108, %r108, 0, %p9;
$L__BB0_5:
	st.global.u32 	[%rd3], %r108;
	add.s32 	%r8, %r1, -8;
	setp.lt.s32 	%p10, %r1, 8;
	setp.ge.s32 	%p11, %r8, %r61;
	or.pred  	%p12, %p10, %p11;
	@%p12 bra 	$L__BB0_7;
	ld.global.u32 	%r70, [%rd2];
	mul.wide.u32 	%rd12, %r8, 4;
	add.s64 	%rd13, %rd1, %rd12;
	ld.global.u32 	%r71, [%rd13];
	setp.gt.s32 	%p13, %r70, %r71;
	selp.b32 	%r108, %r108, 0, %p13;
$L__BB0_7:
	st.global.u32 	[%rd3], %r108;
	add.s32 	%r11, %r1, -7;
	setp.lt.s32 	%p14, %r1, 7;
	setp.ge.s32 	%p15, %r11, %r61;
	or.pred  	%p16, %p14, %p15;
	@%p16 bra 	$L__BB0_9;
	ld.global.u32 	%r72, [%rd2];
	mul.wide.u32 	%rd14, %r11, 4;
	add.s64 	%rd15, %rd1, %rd14;
	ld.global.u32 	%r73, [%rd15];
	setp.gt.s32 	%p17, %r72, %r73;
	selp.b32 	%r108, %r108, 0, %p17;
$L__BB0_9:
	st.global.u32 	[%rd3], %r108;
	add.s32 	%r14, %r1, -6;
	setp.lt.s32 	%p18, %r1, 6;
	setp.ge.s32 	%p19, %r14, %r61;
	or.pred  	%p20, %p18, %p19;
	@%p20 bra 	$L__BB0_11;
	ld.global.u32 	%r74, [%rd2];
	mul.wide.u32 	%rd16, %r14, 4;
	add.s64 	%rd17, %rd1, %rd16;
	ld.global.u32 	%r75, [%rd17];
	setp.gt.s32 	%p21, %r74, %r75;
	selp.b32 	%r108, %r108, 0, %p21;
$L__BB0_11:
	st.global.u32 	[%rd3], %r108;
	add.s32 	%r17, %r1, -5;
	setp.lt.s32 	%p22, %r1, 5;
	setp.ge.s32 	%p23, %r17, %r61;
	or.pred  	%p24, %p22, %p23;
	@%p24 bra 	$L__BB0_13;
	ld.global.u32 	%r76, [%rd2];
	mul.wide.u32 	%rd18, %r17, 4;
	add.s64 	%rd19, %rd1, %rd18;
	ld.global.u32 	%r77, [%rd19];
	setp.gt.s32 	%p25, %r76, %r77;
	selp.b32 	%r108, %r108, 0, %p25;
$L__BB0_13:
	st.global.u32 	[%rd3], %r108;
	add.s32 	%r20, %r1, -4;
	setp.lt.s32 	%p26, %r1, 4;
	setp.ge.s32 	%p27, %r20, %r61;
	or.pred  	%p28, %p26, %p27;
	@%p28 bra 	$L__BB0_15;
	ld.global.u32 	%r78, [%rd2];
	mul.wide.u32 	%rd20, %r20, 4;
	add.s64 	%rd21, %rd1, %rd20;
	ld.global.u32 	%r79, [%rd21];
	setp.gt.s32 	%p29, %r78, %r79;
	selp.b32 	%r108, %r108, 0, %p29;
$L__BB0_15:
	st.global.u32 	[%rd3], %r108;
	add.s32 	%r23, %r1, -3;
	setp.lt.s32 	%p30, %r1, 3;
	setp.ge.s32 	%p31, %r23, %r61;
	or.pred  	%p32, %p30, %p31;
	@%p32 bra 	$L__BB0_17;
	ld.global.u32 	%r80, [%rd2];
	mul.wide.u32 	%rd22, %r23, 4;
	add.s64 	%rd23, %rd1, %rd22;
	ld.global.u32 	%r81, [%rd23];
	setp.gt.s32 	%p33, %r80, %r81;
	selp.b32 	%r108, %r108, 0, %p33;
$L__BB0_17:
	st.global.u32 	[%rd3], %r108;
	add.s32 	%r26, %r1, -2;
	setp.lt.s32 	%p34, %r1, 2;
	setp.ge.s32 	%p35, %r26, %r61;
	or.pred  	%p36, %p34, %p35;
	@%p36 bra 	$L__BB0_19;
	ld.global.u32 	%r82, [%rd2];
	mul.wide.u32 	%rd24, %r26, 4;
	add.s64 	%rd25, %rd1, %rd24;
	ld.global.u32 	%r83, [%rd25];
	setp.gt.s32 	%p37, %r82, %r83;
	selp.b32 	%r108, %r108, 0, %p37;
$L__BB0_19:
	st.global.u32 	[%rd3], %r108;
	setp.lt.s32 	%p38, %r1, 1;
	setp.gt.s32 	%p39, %r1, %r61;
	or.pred  	%p40, %p38, %p39;
	@%p40 bra 	$L__BB0_21;
	add.s32 	%r84, %r1, -1;
	ld.global.u32 	%r85, [%rd2];
	mul.wide.u32 	%rd26, %r84, 4;
	add.s64 	%rd27, %rd1, %rd26;
	ld.global.u32 	%r86, [%rd27];
	setp.gt.s32 	%p41, %r85, %r86;
	selp.b32 	%r108, %r108, 0, %p41;
$L__BB0_21:
	st.global.u32 	[%rd3], %r108;
	add.s32 	%r31, %r1, 1;
	setp.lt.s32 	%p42, %r1, -1;
	setp.ge.s32 	%p43, %r31, %r61;
	or.pred  	%p44, %p42, %p43;
	@%p44 bra 	$L__BB0_23;
	ld.global.u32 	%r87, [%rd2];
	mul.wide.u32 	%rd28, %r31, 4;
	add.s64 	%rd29, %rd1, %rd28;
	ld.global.u32 	%r88, [%rd29];
	setp.gt.s32 	%p45, %r87, %r88;
	selp.b32 	%r108, %r108, 0, %p45;
$L__BB0_23:
	st.global.u32 	[%rd3], %r108;
	add.s32 	%r34, %r1, 2;
	setp.lt.s32 	%p46, %r1, -2;
	setp.ge.s32 	%p47, %r34, %r61;
	or.pred  	%p48, %p46, %p47;
	@%p48 bra 	$L__BB0_25;
	ld.global.u32 	%r89, [%rd2];
	mul.wide.u32 	%rd30, %r34, 4;
	add.s64 	%rd31, %rd1, %rd30;
	ld.global.u32 	%r90, [%rd31];
	setp.gt.s32 	%p49, %r89, %r90;
	selp.b32 	%r108, %r108, 0, %p49;
$L__BB0_25:
	st.global.u32 	[%rd3], %r108;
	add.s32 	%r37, %r1, 3;
	setp.lt.s32 	%p50, %r1, -3;
	setp.ge.s32 	%p51, %r37, %r61;
	or.pred  	%p52, %p50, %p51;
	@%p52 bra 	$L__BB0_27;
	ld.global.u32 	%r91, [%rd2];
	mul.wide.u32 	%rd32, %r37, 4;
	add.s64 	%rd33, %rd1, %rd32;
	ld.global.u32 	%r92, [%rd33];
	setp.gt.s32 	%p53, %r91, %r92;
	selp.b32 	%r108, %r108, 0, %p53;
$L__BB0_27:
	st.global.u32 	[%rd3], %r108;
	add.s32 	%r40, %r1, 4;
	setp.lt.s32 	%p54, %r1, -4;
	setp.ge.s32 	%p55, %r40, %r61;
	or.pred  	%p56, %p54, %p55;
	@%p56 bra 	$L__BB0_29;
	ld.global.u32 	%r93, [%rd2];
	mul.wide.u32 	%rd34, %r40, 4;
	add.s64 	%rd35, %rd1, %rd34;
	ld.global.u32 	%r94, [%rd35];
	setp.gt.s32 	%p57, %r93, %r94;
	selp.b32 	%r108, %r108, 0, %p57;
$L__BB0_29:
	st.global.u32 	[%rd3], %r108;
	add.s32 	%r43, %r1, 5;
	setp.lt.s32 	%p58, %r1, -5;
	setp.ge.s32 	%p59, %r43, %r61;
	or.pred  	%p60, %p58, %p59;
	@%p60 bra 	$L__BB0_31;
	ld.global.u32 	%r95, [%rd2];
	mul.wide.u32 	%rd36, %r43, 4;
	add.s64 	%rd37, %rd1, %rd36;
	ld.global.u32 	%r96, [%rd37];
	setp.gt.s32 	%p61, %r95, %r96;
	selp.b32 	%r108, %r108, 0, %p61;
$L__BB0_31:
	st.global.u32 	[%rd3], %r108;
	add.s32 	%r46, %r1, 6;
	setp.lt.s32 	%p62, %r1, -6;
	setp.ge.s32 	%p63, %r46, %r61;
	or.pred  	%p64, %p62, %p63;
	@%p64 bra 	$L__BB0_33;
	ld.global.u32 	%r97, [%rd2];
	mul.wide.u32 	%rd38, %r46, 4;
	add.s64 	%rd39, %rd1, %rd38;
	ld.global.u32 	%r98, [%rd39];
	setp.gt.s32 	%p65, %r97, %r98;
	selp.b32 	%r108, %r108, 0, %p65;
$L__BB0_33:
	st.global.u32 	[%rd3], %r108;
	add.s32 	%r49, %r1, 7;
	setp.lt.s32 	%p66, %r1, -7;
	setp.ge.s32 	%p67, %r49, %r61;
	or.pred  	%p68, %p66, %p67;
	@%p68 bra 	$L__BB0_35;
	ld.global.u32 	%r99, [%rd2];
	mul.wide.u32 	%rd40, %r49, 4;
	add.s64 	%rd41, %rd1, %rd40;
	ld.global.u32 	%r100, [%rd41];
	setp.gt.s32 	%p69, %r99, %r100;
	selp.b32 	%r108, %r108, 0, %p69;
$L__BB0_35:
	st.global.u32 	[%rd3], %r108;
	add.s32 	%r52, %r1, 8;
	setp.lt.s32 	%p70, %r1, -8;
	setp.ge.s32 	%p71, %r52, %r61;
	or.pred  	%p72, %p70, %p71;
	@%p72 bra 	$L__BB0_37;
	ld.global.u32 	%r101, [%rd2];
	mul.wide.u32 	%rd42, %r52, 4;
	add.s64 	%rd43, %rd1, %rd42;
	ld.global.u32 	%r102, [%rd43];
	setp.gt.s32 	%p73, %r101, %r102;
	selp.b32 	%r108, %r108, 0, %p73;
$L__BB0_37:
	st.global.u32 	[%rd3], %r108;
	add.s32 	%r55, %r1, 9;
	setp.lt.s32 	%p74, %r1, -9;
	setp.ge.s32 	%p75, %r55, %r61;
	or.pred  	%p76, %p74, %p75;
	@%p76 bra 	$L__BB0_39;
	ld.global.u32 	%r103, [%rd2];
	mul.wide.u32 	%rd44, %r55, 4;
	add.s64 	%rd45, %rd1, %rd44;
	ld.global.u32 	%r104, [%rd45];
	setp.gt.s32 	%p77, %r103, %r104;
	selp.b32 	%r108, %r108, 0, %p77;
$L__BB0_39:
	st.global.u32 	[%rd3], %r108;
	add.s32 	%r58, %r1, 10;
	setp.lt.s32 	%p78, %r1, -10;
	setp.ge.s32 	%p79, %r58, %r61;
	or.pred  	%p80, %p78, %p79;
	@%p80 bra 	$L__BB0_41;
	ld.global.u32 	%r105, [%rd2];
	mul.wide.u32 	%rd46, %r58, 4;
	add.s64 	%rd47, %rd1, %rd46;
	ld.global.u32 	%r106, [%rd47];
	setp.gt.s32 	%p81, %r105, %r106;
	selp.b32 	%r108, %r108, 0, %p81;
$L__BB0_41:
	st.global.u32 	[%rd3], %r108;
$L__BB0_42:
	ret;

}


// ===== COMPILED SASS (sm_100) =====

	.target	sm_100

	.elftype	@"ET_EXEC"


//--------------------- .note.nv.tkinfo           --------------------------
	.section	.note.nv.tkinfo,"",@"SHT_NOTE"
	.sectionflags	@"SHF_NOTE_NV_TKINFO"
	.tkinfo
        /*0018*/ 	.word	0x00000002
        /*0030*/ 	.string	""
        /*0030*/ 	.string	"ptxas"
        /*0030*/ 	.string	"Cuda compilation tools, release 13.0, V13.0.88"
        /*0030*/ 	.string	"Build cuda_13.0.r13.0/compiler.36424714_0"
        /*0030*/ 	.string	"-arch sm_100 -m 64 "



//--------------------- .note.nv.cuinfo           --------------------------
	.section	.note.nv.cuinfo,"",@"SHT_NOTE"
	.sectionflags	@"SHF_NOTE_NV_CUINFO"
        /*0018*/ 	.short	0x0002
        /*001a*/ 	.short	0x0064
        /*001c*/ 	.short	0x0082
	.zero		2


//--------------------- .nv.info                  --------------------------
	.section	.nv.info,"",@"SHT_CUDA_INFO"
	.align	4


	//----- nvinfo : EIATTR_REGCOUNT
	.align		4
        /*0000*/ 	.byte	0x04, 0x2f
        /*0002*/ 	.short	(.L_1 - .L_0)
	.align		4
.L_0:
        /*0004*/ 	.word	index@(_Z11compute_gpuPiS_i)
        /*0008*/ 	.word	0x00000012


	//----- nvinfo : EIATTR_FRAME_SIZE
	.align		4
.L_1:
        /*000c*/ 	.byte	0x04, 0x11
        /*000e*/ 	.short	(.L_3 - .L_2)
	.align		4
.L_2:
        /*0010*/ 	.word	index@(_Z11compute_gpuPiS_i)
        /*0014*/ 	.word	0x00000000


	//----- nvinfo : EIATTR_MIN_STACK_SIZE
	.align		4
.L_3:
        /*0018*/ 	.byte	0x04, 0x12
        /*001a*/ 	.short	(.L_5 - .L_4)
	.align		4
.L_4:
        /*001c*/ 	.word	index@(_Z11compute_gpuPiS_i)
        /*0020*/ 	.word	0x00000000
.L_5:


//--------------------- .nv.compat                --------------------------
	.section	.nv.compat,"",@"SHT_CUDA_COMPAT_INFO"
	.align	4
        /*0000*/ 	.byte	0x02, 0x09, 0x00, 0x00, 0x02, 0x02, 0x01, 0x00, 0x02, 0x05, 0x05, 0x00, 0x03, 0x07, 0x01, 0x01
        /*0010*/ 	.byte	0x02, 0x03, 0x00, 0x00, 0x02, 0x06, 0x01, 0x00, 0x04, 0x0b, 0x08, 0x00, 0x09, 0x00, 0x00, 0x00
        /*0020*/ 	.byte	0x00, 0x00, 0x00, 0x00


//--------------------- .nv.info._Z11compute_gpuPiS_i --------------------------
	.section	.nv.info._Z11compute_gpuPiS_i,"",@"SHT_CUDA_INFO"
	.sectionflags	@""
	.align	4


	//----- nvinfo : EIATTR_CUDA_API_VERSION
	.align		4
        /*0000*/ 	.byte	0x04, 0x37
        /*0002*/ 	.short	(.L_7 - .L_6)
.L_6:
        /*0004*/ 	.word	0x00000082


	//----- nvinfo : EIATTR_KPARAM_INFO
	.align		4
.L_7:
        /*0008*/ 	.byte	0x04, 0x17
        /*000a*/ 	.short	(.L_9 - .L_8)
.L_8:
        /*000c*/ 	.word	0x00000000
        /*0010*/ 	.short	0x0002
        /*0012*/ 	.short	0x0010
        /*0014*/ 	.byte	0x00, 0xf0, 0x11, 0x00


	//----- nvinfo : EIATTR_KPARAM_INFO
	.align		4
.L_9:
        /*0018*/ 	.byte	0x04, 0x17
        /*001a*/ 	.short	(.L_11 - .L_10)
.L_10:
        /*001c*/ 	.word	0x00000000
        /*0020*/ 	.short	0x0001
        /*0022*/ 	.short	0x0008
        /*0024*/ 	.byte	0x00, 0xf5, 0x21, 0x00


	//----- nvinfo : EIATTR_KPARAM_INFO
	.align		4
.L_11:
        /*0028*/ 	.byte	0x04, 0x17
        /*002a*/ 	.short	(.L_13 - .L_12)
.L_12:
        /*002c*/ 	.word	0x00000000
        /*0030*/ 	.short	0x0000
        /*0032*/ 	.short	0x0000
        /*0034*/ 	.byte	0x00, 0xf5, 0x21, 0x00


	//----- nvinfo : EIATTR_SPARSE_MMA_MASK
	.align		4
.L_13:
        /*0038*/ 	.byte	0x03, 0x50
        /*003a*/ 	.short	0x0000


	//----- nvinfo : EIATTR_MAXREG_COUNT
	.align		4
        /*003c*/ 	.byte	0x03, 0x1b
        /*003e*/ 	.short	0x00ff


	//----- nvinfo : EIATTR_MERCURY_ISA_VERSION
	.align		4
        /*0040*/ 	.byte	0x03, 0x5f
        /*0042*/ 	.short	0x0101


	//----- nvinfo : EIATTR_VRC_CTA_INIT_COUNT
	.align		4
        /*0044*/ 	.byte	0x02, 0x4a
	.zero		1
	.zero		1


	//----- nvinfo : EIATTR_EXIT_INSTR_OFFSETS
	.align		4
        /*0048*/ 	.byte	0x04, 0x1c
        /*004a*/ 	.short	(.L_15 - .L_14)


	//   ....[0]....
.L_14:
        /*004c*/ 	.word	0x00000070


	//   ....[1]....
        /*0050*/ 	.word	0x00000c50


	//----- nvinfo : EIATTR_CRS_STACK_SIZE
	.align		4
.L_15:
        /*0054*/ 	.byte	0x04, 0x1e
        /*0056*/ 	.short	(.L_17 - .L_16)
.L_16:
        /*0058*/ 	.word	0x00000000


	//----- nvinfo : EIATTR_CBANK_PARAM_SIZE
	.align		4
.L_17:
        /*005c*/ 	.byte	0x03, 0x19
        /*005e*/ 	.short	0x0014


	//----- nvinfo : EIATTR_PARAM_CBANK
	.align		4
        /*0060*/ 	.byte	0x04, 0x0a
        /*0062*/ 	.short	(.L_19 - .L_18)
	.align		4
.L_18:
        /*0064*/ 	.word	index@(.nv.constant0._Z11compute_gpuPiS_i)
        /*0068*/ 	.short	0x0380
        /*006a*/ 	.short	0x0014


	//----- nvinfo : EIATTR_SW_WAR
	.align		4
.L_19:
        /*006c*/ 	.byte	0x04, 0x36
        /*006e*/ 	.short	(.L_21 - .L_20)
.L_20:
        /*0070*/ 	.word	0x00000008
.L_21:


//--------------------- .nv.callgraph             --------------------------
	.section	.nv.callgraph,"",@"SHT_CUDA_CALLGRAPH"
	.align	4
	.sectionentsize	8
	.align		4
        /*0000*/ 	.word	0x00000000
	.align		4
        /*0004*/ 	.word	0xffffffff
	.align		4
        /*0008*/ 	.word	0x00000000
	.align		4
        /*000c*/ 	.word	0xfffffffe
	.align		4
        /*0010*/ 	.word	0x00000000
	.align		4
        /*0014*/ 	.word	0xfffffffd
	.align		4
        /*0018*/ 	.word	0x00000000
	.align		4
        /*001c*/ 	.word	0xfffffffc


//--------------------- .text._Z11compute_gpuPiS_i --------------------------
	.section	.text._Z11compute_gpuPiS_i,"ax",@progbits
	.align	128
        .global         _Z11compute_gpuPiS_i
        .type           _Z11compute_gpuPiS_i,@function
        .size           _Z11compute_gpuPiS_i,(.L_x_3 - _Z11compute_gpuPiS_i)
        .other          _Z11compute_gpuPiS_i,@"STO_CUDA_ENTRY STV_DEFAULT"
_Z11compute_gpuPiS_i:
.text._Z11compute_gpuPiS_i:
[----:B------:R-:W-:Y:S01]  /*0000*/  LDC R1, c[0x0][0x37c] ;  /* 0x0000df00ff017b82 */ /* 0x000fe20000000800 */
[----:B------:R-:W0:Y:S01]  /*0010*/  S2R R9, SR_CTAID.X ;  /* 0x0000000000097919 */ /* 0x000e220000002500 */
[----:B------:R-:W0:Y:S01]  /*0020*/  LDCU UR4, c[0x0][0x360] ;  /* 0x00006c00ff0477ac */ /* 0x000e220008000800 */
[----:B------:R-:W0:Y:S01]  /*0030*/  S2R R0, SR_TID.X ;  /* 0x0000000000007919 */ /* 0x000e220000002100 */
[----:B------:R-:W1:Y:S01]  /*0040*/  LDCU UR6, c[0x0][0x390] ;  /* 0x00007200ff0677ac */ /* 0x000e620008000800 */
[----:B0-----:R-:W-:-:S05]  /*0050*/  IMAD R9, R9, UR4, R0 ;  /* 0x0000000409097c24 */ /* 0x001fca000f8e0200 */
[----:B-1----:R-:W-:-:S13]  /*0060*/  ISETP.GE.AND P0, PT, R9, UR6, PT ;  /* 0x0000000609007c0c */ /* 0x002fda000bf06270 */
[----:B------:R-:W-:Y:S05]  /*0070*/  @P0 EXIT ;  /* 0x000000000000094d */ /* 0x000fea0003800000 */
[----:B------:R-:W0:Y:S01]  /*0080*/  LDC.64 R2, c[0x0][0x380] ;  /* 0x0000e000ff027b82 */ /* 0x000e220000000a00 */
[----:B------:R-:W-:Y:S01]  /*0090*/  VIADD R13, R9, 0xfffffff6 ;  /* 0xfffffff6090d7836 */ /* 0x000fe20000000000 */
[----:B------:R-:W1:Y:S04]  /*00a0*/  LDCU.64 UR4, c[0x0][0x358] ;  /* 0x00006b00ff0477ac */ /* 0x000e680008000a00 */
[----:B------:R-:W-:Y:S02]  /*00b0*/  ISETP.GE.AND P1, PT, R13, UR6, PT ;  /* 0x000000060d007c0c */ /* 0x000fe4000bf26270 */
[----:B------:R-:W2:Y:S02]  /*00c0*/  LDC.64 R6, c[0x0][0x388] ;  /* 0x0000e200ff067b82 */ /* 0x000ea40000000a00 */
[----:B------:R-:W-:-:S13]  /*00d0*/  ISETP.LT.OR P1, PT, R9, 0xa, P1 ;  /* 0x0000000a0900780c */ /* 0x000fda0000f21670 */
[----:B0-----:R-:W-:-:S04]  /*00e0*/  @!P1 IMAD.WIDE.U32 R12, R13, 0x4, R2 ;  /* 0x000000040d0c9825 */ /* 0x001fc800078e0002 */
[C---:B------:R-:W-:Y:S02]  /*00f0*/  IMAD.WIDE R4, R9.reuse, 0x4, R2 ;  /* 0x0000000409047825 */ /* 0x040fe400078e0202 */
[----:B-1----:R-:W3:Y:S04]  /*0100*/  @!P1 LDG.E R13, desc[UR4][R12.64] ;  /* 0x000000040c0d9981 */ /* 0x002ee8000c1e1900 */
[----:B------:R-:W3:Y:S01]  /*0110*/  @!P1 LDG.E R0, desc[UR4][R4.64] ;  /* 0x0000000404009981 */ /* 0x000ee2000c1e1900 */
[----:B------:R-:W-:-:S05]  /*0120*/  VIADD R15, R9, 0xfffffff7 ;  /* 0xfffffff7090f7836 */ /* 0x000fca0000000000 */
[----:B------:R-:W-:-:S04]  /*0130*/  ISETP.GE.AND P0, PT, R15, UR6, PT ;  /* 0x000000060f007c0c */ /* 0x000fc8000bf06270 */
[C---:B------:R-:W-:Y:S01]  /*0140*/  ISETP.LT.OR P0, PT, R9.reuse, 0x9, P0 ;  /* 0x000000090900780c */ /* 0x040fe20000701670 */
[----:B------:R-:W-:Y:S02]  /*0150*/  IMAD.MOV.U32 R11, RZ, RZ, 0x1 ;  /* 0x00000001ff0b7424 */ /* 0x000fe400078e00ff */
[----:B--2---:R-:W-:-:S10]  /*0160*/  IMAD.WIDE R6, R9, 0x4, R6 ;  /* 0x0000000409067825 */ /* 0x004fd400078e0206 */
[----:B------:R-:W-:Y:S01]  /*0170*/  @!P0 IMAD.WIDE.U32 R14, R15, 0x4, R2 ;  /* 0x000000040f0e8825 */ /* 0x000fe200078e0002 */
[----:B---3--:R-:W-:-:S04]  /*0180*/  @!P1 ISETP.GT.AND P2, PT, R0, R13, PT ;  /* 0x0000000d0000920c */ /* 0x008fc80003f44270 */
[----:B------:R-:W-:-:S05]  /*0190*/  @!P1 SEL R11, RZ, 0x1, !P2 ;  /* 0x00000001ff0b9807 */ /* 0x000fca0005000000 */
[----:B------:R0:W-:Y:S04]  /*01a0*/  STG.E desc[UR4][R6.64], R11 ;  /* 0x0000000b06007986 */ /* 0x0001e8000c101904 */
[----:B------:R-:W2:Y:S04]  /*01b0*/  @!P0 LDG.E R15, desc[UR4][R14.64] ;  /* 0x000000040e0f8981 */ /* 0x000ea8000c1e1900 */
[----:B------:R-:W2:Y:S01]  /*01c0*/  @!P0 LDG.E R0, desc[UR4][R4.64] ;  /* 0x0000000404008981 */ /* 0x000ea2000c1e1900 */
[----:B------:R-:W-:-:S05]  /*01d0*/  VIADD R13, R9, 0xfffffff8 ;  /* 0xfffffff8090d7836 */ /* 0x000fca0000000000 */
[----:B------:R-:W-:-:S04]  /*01e0*/  ISETP.GE.AND P1, PT, R13, UR6, PT ;  /* 0x000000060d007c0c */ /* 0x000fc8000bf26270 */
[----:B------:R-:W-:-:S13]  /*01f0*/  ISETP.LT.OR P1, PT, R9, 0x8, P1 ;  /* 0x000000080900780c */ /* 0x000fda0000f21670 */
[----:B------:R-:W-:Y:S01]  /*0200*/  @!P1 IMAD.WIDE.U32 R12, R13, 0x4, R2 ;  /* 0x000000040d0c9825 */ /* 0x000fe200078e0002 */
[----:B--2---:R-:W-:-:S04]  /*0210*/  @!P0 ISETP.GT.AND P2, PT, R0, R15, PT ;  /* 0x0000000f0000820c */ /* 0x004fc80003f44270 */
[----:B0-----:R-:W-:-:S05]  /*0220*/  @!P0 SEL R11, R11, RZ, P2 ;  /* 0x000000ff0b0b8207 */ /* 0x001fca0001000000 */
        /* <DEDUP_REMOVED lines=57> */
[----:B------:R-:W-:-:S04]  /*05c0*/  ISETP.GT.AND P0, PT, R9, UR6, PT ;  /* 0x0000000609007c0c */ /* 0x000fc8000bf04270 */
[----:B------:R-:W-:-:S13]  /*05d0*/  ISETP.LT.OR P0, PT, R9, 0x1, P0 ;  /* 0x000000010900780c */ /* 0x000fda0000701670 */
[----:B------:R-:W-:-:S04]  /*05e0*/  @!P0 VIADD R15, R9, 0xffffffff ;  /* 0xffffffff090f8836 */ /* 0x000fc80000000000 */
        /* <DEDUP_REMOVED lines=8> */
[----:B------:R-:W-:-:S13]  /*0670*/  ISETP.LT.OR P1, PT, R9, -0x1, P1 ;  /* 0xffffffff0900780c */ /* 0x000fda0000f21670 */
        /* <DEDUP_REMOVED lines=80> */
[----:B------:R-:W-:Y:S01]  /*0b80*/  ISETP.LT.OR P0, PT, R9, -0xa, P0 ;  /* 0xfffffff60900780c */ /* 0x000fe20000701670 */
[----:B------:R-:W-:Y:S01]  /*0b90*/  BSSY.RECONVERGENT B0, `(.L_x_0) ;  /* 0x000000a000007945 */ /* 0x000fe20003800200 */
[----:B--2---:R-:W-:-:S04]  /*0ba0*/  @!P1 ISETP.GT.AND P2, PT, R0, R13, PT ;  /* 0x0000000d0000920c */ /* 0x004fc80003f44270 */
[----:B0-----:R-:W-:-:S05]  /*0bb0*/  @!P1 SEL R11, R11, RZ, P2 ;  /* 0x000000ff0b0b9207 */ /* 0x001fca0001000000 */
[----:B------:R0:W-:Y:S02]  /*0bc0*/  STG.E desc[UR4][R6.64], R11 ;  /* 0x0000000b06007986 */ /* 0x0001e4000c101904 */
[----:B------:R-:W-:Y:S05]  /*0bd0*/  @P0 BRA `(.L_x_1) ;  /* 0x0000000000140947 */ /* 0x000fea0003800000 */
[----:B------:R-:W-:Y:S01]  /*0be0*/  IMAD.WIDE.U32 R2, R15, 0x4, R2 ;  /* 0x000000040f027825 */ /* 0x000fe200078e0002 */
[----:B------:R-:W2:Y:S05]  /*0bf0*/  LDG.E R4, desc[UR4][R4.64] ;  /* 0x0000000404047981 */ /* 0x000eaa000c1e1900 */
[----:B------:R-:W2:Y:S02]  /*0c00*/  LDG.E R3, desc[UR4][R2.64] ;  /* 0x0000000402037981 */ /* 0x000ea4000c1e1900 */
[----:B--2---:R-:W-:-:S04]  /*0c10*/  ISETP.GT.AND P0, PT, R4, R3, PT ;  /* 0x000000030400720c */ /* 0x004fc80003f04270 */
[----:B0-----:R-:W-:-:S09]  /*0c20*/  SEL R11, R11, RZ, P0 ;  /* 0x000000ff0b0b7207 */ /* 0x001fd20000000000 */
.L_x_1:
[----:B------:R-:W-:Y:S05]  /*0c30*/  BSYNC.RECONVERGENT B0 ;  /* 0x0000000000007941 */ /* 0x000fea0003800200 */
.L_x_0:
[----:B------:R-:W-:Y:S01]  /*0c40*/  STG.E desc[UR4][R6.64], R11 ;  /* 0x0000000b06007986 */ /* 0x000fe2000c101904 */
[----:B------:R-:W-:Y:S05]  /*0c50*/  EXIT ;  /* 0x000000000000794d */ /* 0x000fea0003800000 */
.L_x_2:
[----:B------:R-:W-:-:S00]  /*0c60*/  BRA `(.L_x_2) ;  /* 0xfffffffc00fc7947 */ /* 0x000fc0000383ffff */
[----:B------:R-:W-:-:S00]  /*0c70*/  NOP ;  /* 0x0000000000007918 */ /* 0x000fc00000000000 */
        /* <DEDUP_REMOVED lines=8> */
.L_x_3:


//--------------------- .nv.shared.reserved.0     --------------------------
	.section	.nv.shared.reserved.0,"aw",@nobits
	.weak		__nv_reservedSMEM_offset_0_alias
	.size		__nv_reservedSMEM_offset_0_alias, 0, 64
	.other		__nv_reservedSMEM_offset_0_alias,@"STO_CUDA_RESERVED_SHARED STV_DEFAULT"
__nv_reservedSMEM_offset_0_alias:
	.zero		0
	.zero		64


//--------------------- .nv.constant0._Z11compute_gpuPiS_i --------------------------
	.section	.nv.constant0._Z11compute_gpuPiS_i,"a",@progbits
	.sectionflags	@""
	.align	4
.nv.constant0._Z11compute_gpuPiS_i:
	.zero		916


//--------------------- SYMBOLS --------------------------

	.type		.nv.reservedSmem.offset0,@object
	.size		.nv.reservedSmem.offset0,0x4
